//
// Generated by NVIDIA NVVM Compiler
//
// Compiler Build ID: CL-36424714
// Cuda compilation tools, release 13.0, V13.0.88
// Based on NVVM 20.0.0
//

.version 9.0
.target sm_100
.address_size 64

	// .globl	_Z13multi_matmultiPiPPd

.visible .entry _Z13multi_matmultiPiPPd(
	.param .u32 _Z13multi_matmultiPiPPd_param_0,
	.param .u64 .ptr .align 1 _Z13multi_matmultiPiPPd_param_1,
	.param .u64 .ptr .align 1 _Z13multi_matmultiPiPPd_param_2
)
{


	ret;

}


// ===== COMPILED SASS (sm_100) =====

	.target	sm_100

	.elftype	@"ET_EXEC"


//--------------------- .note.nv.tkinfo           --------------------------
	.section	.note.nv.tkinfo,"",@"SHT_NOTE"
	.sectionflags	@"SHF_NOTE_NV_TKINFO"
	.tkinfo
        /*0018*/ 	.word	0x00000002
        /*0030*/ 	.string	""
        /*0030*/ 	.string	"ptxas"
        /*0030*/ 	.string	"Cuda compilation tools, release 13.0, V13.0.88"
        /*0030*/ 	.string	"Build cuda_13.0.r13.0/compiler.36424714_0"
        /*0030*/ 	.string	"-arch sm_100 -m 64 "



//--------------------- .note.nv.cuinfo           --------------------------
	.section	.note.nv.cuinfo,"",@"SHT_NOTE"
	.sectionflags	@"SHF_NOTE_NV_CUINFO"
        /*0018*/ 	.short	0x0002
        /*001a*/ 	.short	0x0064
        /*001c*/ 	.short	0x0082
	.zero		2


//--------------------- .nv.info                  --------------------------
	.section	.nv.info,"",@"SHT_CUDA_INFO"
	.align	4


	//----- nvinfo : EIATTR_REGCOUNT
	.align		4
        /*0000*/ 	.byte	0x04, 0x2f
        /*0002*/ 	.short	(.L_1 - .L_0)
	.align		4
.L_0:
        /*0004*/ 	.word	index@(_Z13multi_matmultiPiPPd)
        /*0008*/ 	.word	0x00000004


	//----- nvinfo : EIATTR_FRAME_SIZE
	.align		4
.L_1:
        /*000c*/ 	.byte	0x04, 0x11
        /*000e*/ 	.short	(.L_3 - .L_2)
	.align		4
.L_2:
        /*0010*/ 	.word	index@(_Z13multi_matmultiPiPPd)
        /*0014*/ 	.word	0x00000000


	//----- nvinfo : EIATTR_MIN_STACK_SIZE
	.align		4
.L_3:
        /*0018*/ 	.byte	0x04, 0x12
        /*001a*/ 	.short	(.L_5 - .L_4)
	.align		4
.L_4:
        /*001c*/ 	.word	index@(_Z13multi_matmultiPiPPd)
        /*0020*/ 	.word	0x00000000
.L_5:


//--------------------- .nv.compat                --------------------------
	.section	.nv.compat,"",@"SHT_CUDA_COMPAT_INFO"
	.align	4
        /*0000*/ 	.byte	0x02, 0x09, 0x00, 0x00, 0x02, 0x02, 0x01, 0x00, 0x02, 0x05, 0x05, 0x00, 0x03, 0x07, 0x01, 0x01
        /*0010*/ 	.byte	0x02, 0x03, 0x00, 0x00, 0x02, 0x06, 0x01, 0x00, 0x04, 0x0b, 0x08, 0x00, 0x09, 0x00, 0x00, 0x00
        /*0020*/ 	.byte	0x00, 0x00, 0x00, 0x00


//--------------------- .nv.info._Z13multi_matmultiPiPPd --------------------------
	.section	.nv.info._Z13multi_matmultiPiPPd,"",@"SHT_CUDA_INFO"
	.sectionflags	@""
	.align	4


	//----- nvinfo : EIATTR_CUDA_API_VERSION
	.align		4
        /*0000*/ 	.byte	0x04, 0x37
        /*0002*/ 	.short	(.L_7 - .L_6)
.L_6:
        /*0004*/ 	.word	0x00000082


	//----- nvinfo : EIATTR_KPARAM_INFO
	.align		4
.L_7:
        /*0008*/ 	.byte	0x04, 0x17
        /*000a*/ 	.short	(.L_9 - .L_8)
.L_8:
        /*000c*/ 	.word	0x00000000
        /*0010*/ 	.short	0x0002
        /*0012*/ 	.short	0x0010
        /*0014*/ 	.byte	0x00, 0xf5, 0x21, 0x00


	//----- nvinfo : EIATTR_KPARAM_INFO
	.align		4
.L_9:
        /*0018*/ 	.byte	0x04, 0x17
        /*001a*/ 	.short	(.L_11 - .L_10)
.L_10:
        /*001c*/ 	.word	0x00000000
        /*0020*/ 	.short	0x0001
        /*0022*/ 	.short	0x0008
        /*0024*/ 	.byte	0x00, 0xf5, 0x21, 0x00


	//----- nvinfo : EIATTR_KPARAM_INFO
	.align		4
.L_11:
        /*0028*/ 	.byte	0x04, 0x17
        /*002a*/ 	.short	(.L_13 - .L_12)
.L_12:
        /*002c*/ 	.word	0x00000000
        /*0030*/ 	.short	0x0000
        /*0032*/ 	.short	0x0000
        /*0034*/ 	.byte	0x00, 0xf0, 0x11, 0x00


	//----- nvinfo : EIATTR_SPARSE_MMA_MASK
	.align		4
.L_13:
        /*0038*/ 	.byte	0x03, 0x50
        /*003a*/ 	.short	0x0000


	//----- nvinfo : EIATTR_MAXREG_COUNT
	.align		4
        /*003c*/ 	.byte	0x03, 0x1b
        /*003e*/ 	.short	0x00ff


	//----- nvinfo : EIATTR_MERCURY_ISA_VERSION
	.align		4
        /*0040*/ 	.byte	0x03, 0x5f
        /*0042*/ 	.short	0x0101


	//----- nvinfo : EIATTR_VRC_CTA_INIT_COUNT
	.align		4
        /*0044*/ 	.byte	0x02, 0x4a
	.zero		1
	.zero		1


	//----- nvinfo : EIATTR_EXIT_INSTR_OFFSETS
	.align		4
        /*0048*/ 	.byte	0x04, 0x1c
        /*004a*/ 	.short	(.L_15 - .L_14)


	//   ....[0]....
.L_14:
        /*004c*/ 	.word	0x00000010


	//----- nvinfo : EIATTR_CBANK_PARAM_SIZE
	.align		4
.L_15:
        /*0050*/ 	.byte	0x03, 0x19
        /*0052*/ 	.short	0x0018


	//----- nvinfo : EIATTR_PARAM_CBANK
	.align		4
        /*0054*/ 	.byte	0x04, 0x0a
        /*0056*/ 	.short	(.L_17 - .L_16)
	.align		4
.L_16:
        /*0058*/ 	.word	index@(.nv.constant0._Z13multi_matmultiPiPPd)
        /*005c*/ 	.short	0x0380
        /*005e*/ 	.short	0x0018


	//----- nvinfo : EIATTR_SW_WAR
	.align		4
.L_17:
        /*0060*/ 	.byte	0x04, 0x36
        /*0062*/ 	.short	(.L_19 - .L_18)
.L_18:
        /*0064*/ 	.word	0x00000008
.L_19:


//--------------------- .nv.callgraph             --------------------------
	.section	.nv.callgraph,"",@"SHT_CUDA_CALLGRAPH"
	.align	4
	.sectionentsize	8
	.align		4
        /*0000*/ 	.word	0x00000000
	.align		4
        /*0004*/ 	.word	0xffffffff
	.align		4
        /*0008*/ 	.word	0x00000000
	.align		4
        /*000c*/ 	.word	0xfffffffe
	.align		4
        /*0010*/ 	.word	0x00000000
	.align		4
        /*0014*/ 	.word	0xfffffffd
	.align		4
        /*0018*/ 	.word	0x00000000
	.align		4
        /*001c*/ 	.word	0xfffffffc


//--------------------- .text._Z13multi_matmultiPiPPd --------------------------
	.section	.text._Z13multi_matmultiPiPPd,"ax",@progbits
	.align	128
        .global         _Z13multi_matmultiPiPPd
        .type           _Z13multi_matmultiPiPPd,@function
        .size           _Z13multi_matmultiPiPPd,(.L_x_1 - _Z13multi_matmultiPiPPd)
        .other          _Z13multi_matmultiPiPPd,@"STO_CUDA_ENTRY STV_DEFAULT"
_Z13multi_matmultiPiPPd:
.text._Z13multi_matmultiPiPPd:
[----:B------:R-:W-:Y:S01]  /*0000*/  LDC R1, c[0x0][0x37c] ;  /* 0x0000df00ff017b82 */ /* 0x000fe20000000800 */
[----:B------:R-:W-:Y:S05]  /*0010*/  EXIT ;  /* 0x000000000000794d */ /* 0x000fea0003800000 */
.L_x_0:
[----:B------:R-:W-:-:S00]  /*0020*/  BRA `(.L_x_0) ;  /* 0xfffffffc00fc7947 */ /* 0x000fc0000383ffff */
[----:B------:R-:W-:-:S00]  /*0030*/  NOP ;  /* 0x0000000000007918 */ /* 0x000fc00000000000 */
        /* <DEDUP_REMOVED lines=12> */
.L_x_1:


//--------------------- .nv.shared.reserved.0     --------------------------
	.section	.nv.shared.reserved.0,"aw",@nobits
	.weak		__nv_reservedSMEM_offset_0_alias
	.size		__nv_reservedSMEM_offset_0_alias, 0, 64
	.other		__nv_reservedSMEM_offset_0_alias,@"STO_CUDA_RESERVED_SHARED STV_DEFAULT"
__nv_reservedSMEM_offset_0_alias:
	.zero		0
	.zero		64


//--------------------- .nv.constant0._Z13multi_matmultiPiPPd --------------------------
	.section	.nv.constant0._Z13multi_matmultiPiPPd,"a",@progbits
	.sectionflags	@""
	.align	4
.nv.constant0._Z13multi_matmultiPiPPd:
	.zero		920


//--------------------- SYMBOLS --------------------------

	.type		.nv.reservedSmem.offset0,@object
	.size		.nv.reservedSmem.offset0,0x4
